.version 3.0 
.target sm_20
.global .u32  gresult, srca, srcb, srcc, srcd;

.entry main {
   .reg .u32 a, b, c, d, y, z;

   ld.global.u32  a, [srca];
   ld.global.u32  b, [srcb];
   ld.global.u32  c, [srcc];
   ld.global.u32  d, [srcd];
   add.cc.u32     z, a, b;
   madc.hi.u32    y, z, c, d;
   st.global.u32 [gresult], y;
   
   exit;
}


// ===== COMPILED SASS (sm_100) =====

	.target	sm_100

	.elftype	@"ET_EXEC"


//--------------------- .note.nv.tkinfo           --------------------------
	.section	.note.nv.tkinfo,"",@"SHT_NOTE"
	.sectionflags	@"SHF_NOTE_NV_TKINFO"
	.tkinfo
        /*0018*/ 	.word	0x00000002
        /*0030*/ 	.string	""
        /*0030*/ 	.string	"ptxas"
        /*0030*/ 	.string	"Cuda compilation tools, release 13.0, V13.0.88"
        /*0030*/ 	.string	"Build cuda_13.0.r13.0/compiler.36424714_0"
        /*0030*/ 	.string	"-arch sm_100 "



//--------------------- .note.nv.cuinfo           --------------------------
	.section	.note.nv.cuinfo,"",@"SHT_NOTE"
	.sectionflags	@"SHF_NOTE_NV_CUINFO"
        /*0018*/ 	.short	0x0002
        /*001a*/ 	.short	0x0014
        /*001c*/ 	.short	0x0082
	.zero		2


//--------------------- .nv.info                  --------------------------
	.section	.nv.info,"",@"SHT_CUDA_INFO"
	.align	4


	//----- nvinfo : EIATTR_REGCOUNT
	.align		4
        /*0000*/ 	.byte	0x04, 0x2f
        /*0002*/ 	.short	(.L_6 - .L_5)
	.align		4
.L_5:
        /*0004*/ 	.word	index@(main)
        /*0008*/ 	.word	0x00000010


	//----- nvinfo : EIATTR_FRAME_SIZE
	.align		4
.L_6:
        /*000c*/ 	.byte	0x04, 0x11
        /*000e*/ 	.short	(.L_8 - .L_7)
	.align		4
.L_7:
        /*0010*/ 	.word	index@(main)
        /*0014*/ 	.word	0x00000000


	//----- nvinfo : EIATTR_MIN_STACK_SIZE
	.align		4
.L_8:
        /*0018*/ 	.byte	0x04, 0x12
        /*001a*/ 	.short	(.L_10 - .L_9)
	.align		4
.L_9:
        /*001c*/ 	.word	index@(main)
        /*0020*/ 	.word	0x00000000
.L_10:


//--------------------- .nv.compat                --------------------------
	.section	.nv.compat,"",@"SHT_CUDA_COMPAT_INFO"
	.align	4
        /*0000*/ 	.byte	0x02, 0x09, 0x00, 0x00, 0x02, 0x02, 0x01, 0x00, 0x02, 0x05, 0x05, 0x00, 0x03, 0x07, 0x01, 0x01
        /*0010*/ 	.byte	0x02, 0x03, 0x00, 0x00, 0x02, 0x06, 0x01, 0x00, 0x04, 0x0b, 0x08, 0x00, 0x09, 0x00, 0x00, 0x00
        /*0020*/ 	.byte	0x00, 0x00, 0x00, 0x00


//--------------------- .nv.info.main             --------------------------
	.section	.nv.info.main,"",@"SHT_CUDA_INFO"
	.sectionflags	@""
	.align	4


	//----- nvinfo : EIATTR_CUDA_API_VERSION
	.align		4
        /*0000*/ 	.byte	0x04, 0x37
        /*0002*/ 	.short	(.L_12 - .L_11)
.L_11:
        /*0004*/ 	.word	0x00000082


	//----- nvinfo : EIATTR_SPARSE_MMA_MASK
	.align		4
.L_12:
        /*0008*/ 	.byte	0x03, 0x50
        /*000a*/ 	.short	0x0000


	//----- nvinfo : EIATTR_MAXREG_COUNT
	.align		4
        /*000c*/ 	.byte	0x03, 0x1b
        /*000e*/ 	.short	0x00ff


	//----- nvinfo : EIATTR_MERCURY_ISA_VERSION
	.align		4
        /*0010*/ 	.byte	0x03, 0x5f
        /*0012*/ 	.short	0x0101


	//----- nvinfo : EIATTR_VRC_CTA_INIT_COUNT
	.align		4
        /*0014*/ 	.byte	0x02, 0x4a
	.zero		1
	.zero		1


	//----- nvinfo : EIATTR_EXIT_INSTR_OFFSETS
	.align		4
        /*0018*/ 	.byte	0x04, 0x1c
        /*001a*/ 	.short	(.L_14 - .L_13)


	//   ....[0]....
.L_13:
        /*001c*/ 	.word	0x000000f0


	//----- nvinfo : EIATTR_SW_WAR
	.align		4
.L_14:
        /*0020*/ 	.byte	0x04, 0x36
        /*0022*/ 	.short	(.L_16 - .L_15)
.L_15:
        /*0024*/ 	.word	0x00000008
.L_16:


//--------------------- .nv.callgraph             --------------------------
	.section	.nv.callgraph,"",@"SHT_CUDA_CALLGRAPH"
	.align	4
	.sectionentsize	8
	.align		4
        /*0000*/ 	.word	0x00000000
	.align		4
        /*0004*/ 	.word	0xffffffff
	.align		4
        /*0008*/ 	.word	0x00000000
	.align		4
        /*000c*/ 	.word	0xfffffffe
	.align		4
        /*0010*/ 	.word	0x00000000
	.align		4
        /*0014*/ 	.word	0xfffffffd
	.align		4
        /*0018*/ 	.word	0x00000000
	.align		4
        /*001c*/ 	.word	0xfffffffc


//--------------------- .nv.constant4             --------------------------
	.section	.nv.constant4,"a",@progbits
	.align	8
	.align		8
.nv.constant4:
        /*0000*/ 	.dword	gresult
	.align		8
        /*0008*/ 	.dword	srca
	.align		8
        /*0010*/ 	.dword	srcb
	.align		8
        /*0018*/ 	.dword	srcc
	.align		8
        /*0020*/ 	.dword	srcd


//--------------------- .text.main                --------------------------
	.section	.text.main,"ax",@progbits
	.align	128
.text.main:
        .type           main,@function
        .size           main,(.L_x_1 - main)
        .other          main,@"STO_CUDA_ENTRY STV_DEFAULT"
main:
[----:B------:R-:W-:Y:S08]  /*0000*/  LDC R1, c[0x0][0x37c] ;  /* 0x0000df00ff017b82 */ /* 0x000ff00000000800 */
[----:B------:R-:W0:Y:S01]  /*0010*/  LDC.64 R2, c[0x4][0x8] ;  /* 0x01000200ff027b82 */ /* 0x000e220000000a00 */
[----:B------:R-:W0:Y:S07]  /*0020*/  LDCU.64 UR4, c[0x0][0x358] ;  /* 0x00006b00ff0477ac */ /* 0x000e2e0008000a00 */
[----:B------:R-:W1:Y:S08]  /*0030*/  LDC.64 R4, c[0x4][0x10] ;  /* 0x01000400ff047b82 */ /* 0x000e700000000a00 */
[----:B------:R-:W2:Y:S08]  /*0040*/  LDC.64 R6, c[0x4][0x18] ;  /* 0x01000600ff067b82 */ /* 0x000eb00000000a00 */
[----:B------:R-:W3:Y:S01]  /*0050*/  LDC.64 R8, c[0x4][0x20] ;  /* 0x01000800ff087b82 */ /* 0x000ee20000000a00 */
[----:B0-----:R-:W4:Y:S04]  /*0060*/  LDG.E R2, desc[UR4][R2.64] ;  /* 0x0000000402027981 */ /* 0x001f28000c1e1900 */
[----:B-1----:R-:W4:Y:S04]  /*0070*/  LDG.E R5, desc[UR4][R4.64] ;  /* 0x0000000404057981 */ /* 0x002f28000c1e1900 */
[----:B--2---:R-:W2:Y:S04]  /*0080*/  LDG.E R6, desc[UR4][R6.64] ;  /* 0x0000000406067981 */ /* 0x004ea8000c1e1900 */
[----:B---3--:R-:W3:Y:S01]  /*0090*/  LDG.E R8, desc[UR4][R8.64] ;  /* 0x0000000408087981 */ /* 0x008ee2000c1e1900 */
[----:B------:R-:W0:Y:S01]  /*00a0*/  LDC.64 R10, c[0x4][RZ] ;  /* 0x01000000ff0a7b82 */ /* 0x000e220000000a00 */
[----:B----4-:R-:W-:-:S05]  /*00b0*/  IADD3 R13, P0, PT, R2, R5, RZ ;  /* 0x00000005020d7210 */ /* 0x010fca0007f1e0ff */
[----:B--2---:R-:W-:-:S05]  /*00c0*/  IMAD.HI.U32 R13, R6, R13, RZ ;  /* 0x0000000d060d7227 */ /* 0x004fca00078e00ff */
[----:B---3--:R-:W-:-:S05]  /*00d0*/  IADD3.X R13, PT, PT, R13, R8, RZ, P0, !PT ;  /* 0x000000080d0d7210 */ /* 0x008fca00007fe4ff */
[----:B0-----:R-:W-:Y:S01]  /*00e0*/  STG.E desc[UR4][R10.64], R13 ;  /* 0x0000000d0a007986 */ /* 0x001fe2000c101904 */
[----:B------:R-:W-:Y:S05]  /*00f0*/  EXIT ;  /* 0x000000000000794d */ /* 0x000fea0003800000 */
.L_x_0:
[----:B------:R-:W-:-:S00]  /*0100*/  BRA `(.L_x_0) ;  /* 0xfffffffc00fc7947 */ /* 0x000fc0000383ffff */
[----:B------:R-:W-:-:S00]  /*0110*/  NOP ;  /* 0x0000000000007918 */ /* 0x000fc00000000000 */
        /* <DEDUP_REMOVED lines=14> */
.L_x_1:


//--------------------- .nv.shared.reserved.0     --------------------------
	.section	.nv.shared.reserved.0,"aw",@nobits
	.weak		__nv_reservedSMEM_offset_0_alias
	.size		__nv_reservedSMEM_offset_0_alias, 0, 64
	.other		__nv_reservedSMEM_offset_0_alias,@"STO_CUDA_RESERVED_SHARED STV_DEFAULT"
__nv_reservedSMEM_offset_0_alias:
	.zero		0
	.zero		64


//--------------------- .nv.global                --------------------------
	.section	.nv.global,"aw",@nobits
	.align	4
.nv.global:
	.type		gresult,@object
	.size		gresult,(srcd - gresult)
gresult:
	.zero		4
	.type		srcd,@object
	.size		srcd,(srcb - srcd)
srcd:
	.zero		4
	.type		srcb,@object
	.size		srcb,(srcc - srcb)
srcb:
	.zero		4
	.type		srcc,@object
	.size		srcc,(srca - srcc)
srcc:
	.zero		4
	.type		srca,@object
	.size		srca,(.L_1 - srca)
srca:
	.zero		4
.L_1:


//--------------------- .nv.constant0.main        --------------------------
	.section	.nv.constant0.main,"a",@progbits
	.sectionflags	@""
	.align	4
.nv.constant0.main:
	.zero		896


//--------------------- SYMBOLS --------------------------

	.type		.nv.reservedSmem.offset0,@object
	.size		.nv.reservedSmem.offset0,0x4
